	.headerflags	@"EF_CUDA_TEXMODE_UNIFIED EF_CUDA_64BIT_ADDRESS EF_CUDA_SM75 EF_CUDA_VIRTUAL_SM(EF_CUDA_SM75)"
	.elftype	@"ET_EXEC"


//--------------------- .nv.info                  --------------------------
	.section	.nv.info,"",@"SHT_CUDA_INFO"
	.align	4


	//----- nvinfo : EIATTR_REGCOUNT
	.align		4
        /*0000*/ 	.byte	0x04, 0x2f
        /*0002*/ 	.short	(.L_2 - .L_1)
	.align		4
.L_1:
        /*0004*/ 	.word	index@(helloCUDA)
        /*0008*/ 	.word	0x00000018


	//----- nvinfo : EIATTR_MAX_STACK_SIZE
	.align		4
.L_2:
        /*000c*/ 	.byte	0x04, 0x23
        /*000e*/ 	.short	(.L_4 - .L_3)
	.align		4
.L_3:
        /*0010*/ 	.word	index@(helloCUDA)
        /*0014*/ 	.word	0x00000000


	//----- nvinfo : EIATTR_MIN_STACK_SIZE
	.align		4
.L_4:
        /*0018*/ 	.byte	0x04, 0x12
        /*001a*/ 	.short	(.L_6 - .L_5)
	.align		4
.L_5:
        /*001c*/ 	.word	index@(helloCUDA)
        /*0020*/ 	.word	0x00000000


	//----- nvinfo : EIATTR_FRAME_SIZE
	.align		4
.L_6:
        /*0024*/ 	.byte	0x04, 0x11
        /*0026*/ 	.short	(.L_8 - .L_7)
	.align		4
.L_7:
        /*0028*/ 	.word	index@(helloCUDA)
        /*002c*/ 	.word	0x00000000
.L_8:


//--------------------- .nv.info.helloCUDA        --------------------------
	.section	.nv.info.helloCUDA,"",@"SHT_CUDA_INFO"
	.align	4


	//----- nvinfo : EIATTR_SW_WAR
	.align		4
        /*0000*/ 	.byte	0x04, 0x36
        /*0002*/ 	.short	(.L_10 - .L_9)
.L_9:
        /*0004*/ 	.word	0x00000001


	//----- nvinfo : EIATTR_CUDA_API_VERSION
	.align		4
.L_10:
        /*0008*/ 	.byte	0x04, 0x37
        /*000a*/ 	.short	(.L_12 - .L_11)
.L_11:
        /*000c*/ 	.word	0x00000079


	//----- nvinfo : EIATTR_MAXREG_COUNT
	.align		4
.L_12:
        /*0010*/ 	.byte	0x03, 0x1b
        /*0012*/ 	.short	0x00ff


	//----- nvinfo : EIATTR_EXTERNS
	.align		4
        /*0014*/ 	.byte	0x04, 0x0f
        /*0016*/ 	.short	(.L_14 - .L_13)


	//   ....[0]....
	.align		4
.L_13:
        /*0018*/ 	.word	index@(vprintf)


	//----- nvinfo : EIATTR_EXIT_INSTR_OFFSETS
	.align		4
.L_14:
        /*001c*/ 	.byte	0x04, 0x1c
        /*001e*/ 	.short	(.L_16 - .L_15)


	//   ....[0]....
.L_15:
        /*0020*/ 	.word	0x00000090
.L_16:


//--------------------- .nv.constant0.helloCUDA   --------------------------
	.section	.nv.constant0.helloCUDA,"a",@progbits
	.align	4
.nv.constant0.helloCUDA:
	.zero		352


//--------------------- .text.helloCUDA           --------------------------
	.section	.text.helloCUDA,"ax",@progbits
	.sectioninfo	@"SHI_REGISTERS=24"
	.align	128
        .global         helloCUDA
        .type           helloCUDA,@function
        .size           helloCUDA,(.L_x_2 - helloCUDA)
        .other          helloCUDA,@"STO_CUDA_ENTRY STV_DEFAULT"
helloCUDA:
.text.helloCUDA:
[----:B------:R-:W-:-:S02]  /*0000*/  IMAD.MOV.U32 R1, RZ, RZ, c[0x0][0x28] ;  /* 0x00000a00ff017624 */ /* 0x000fc400078e00ff */
[----:B------:R-:W-:Y:S01]  /*0010*/  UMOV UR4, 32@lo($str) ;  /* 0x0000000000047882 */ /* 0x000fe20000000000 */
[----:B------:R-:W-:Y:S01]  /*0020*/  CS2R R6, SRZ ;  /* 0x0000000000067805 */ /* 0x000fe2000001ff00 */
[----:B------:R-:W-:Y:S01]  /*0030*/  UMOV UR5, 32@hi($str) ;  /* 0x0000000000057882 */ /* 0x000fe20000000000 */
[----:B------:R-:W-:Y:S01]  /*0040*/  MOV R4, UR4 ;  /* 0x0000000400047c02 */ /* 0x000fe20008000f00 */
[----:B------:R-:W-:-:S02]  /*0050*/  IMAD.U32 R5, RZ, RZ, UR5 ;  /* 0x00000005ff057e24 */ /* 0x000fc4000f8e00ff */
[----:B------:R-:W-:Y:S02]  /*0060*/  MOV R20, 32@lo((helloCUDA + .L_x_0@srel)) ;  /* 0x0000000000147802 */ /* 0x000fe40000000f00 */
[----:B------:R-:W-:-:S06]  /*0070*/  MOV R21, 32@hi((helloCUDA + .L_x_0@srel)) ;  /* 0x0000000000157802 */ /* 0x000fcc0000000f00 */
[----:B------:R-:W-:Y:S05]  /*0080*/  CALL.ABS.NOINC `(vprintf) ;  /* 0x0000000000007943 */ /* 0x000fea0003c00000 */
.L_x_0:
[----:B------:R-:W-:Y:S05]  /*0090*/  EXIT ;  /* 0x000000000000794d */ /* 0x000fea0003800000 */
.L_x_1:
[----:B------:R-:W-:-:S00]  /*00a0*/  BRA `(.L_x_1) ;  /* 0xfffffff000007947 */ /* 0x000fc0000383ffff */
[----:B------:R-:W-:-:S00]  /*00b0*/  NOP ;  /* 0x0000000000007918 */ /* 0x000fc00000000000 */
[----:B------:R-:W-:-:S00]  /*00c0*/  NOP ;  /* 0x0000000000007918 */ /* 0x000fc00000000000 */
[----:B------:R-:W-:-:S00]  /*00d0*/  NOP ;  /* 0x0000000000007918 */ /* 0x000fc00000000000 */
[----:B------:R-:W-:-:S00]  /*00e0*/  NOP ;  /* 0x0000000000007918 */ /* 0x000fc00000000000 */
[----:B------:R-:W-:-:S00]  /*00f0*/  NOP ;  /* 0x0000000000007918 */ /* 0x000fc00000000000 */
.L_x_2:


//--------------------- .nv.global.init           --------------------------
	.section	.nv.global.init,"aw",@progbits
.nv.global.init:
	.type		$str,@object
	.size		$str,(.L_0 - $str)
$str:
        /*0000*/ 	.byte	0x48, 0x45, 0x4c, 0x4c, 0x4f, 0x20, 0x46, 0x52, 0x4f, 0x4d, 0x20, 0x43, 0x55, 0x44, 0x41, 0x0a
        /*0010*/ 	.byte	0x00
.L_0:


//--------------------- SYMBOLS --------------------------

	.type		vprintf,@function
